//
// Generated by NVIDIA NVVM Compiler
//
// Compiler Build ID: CL-36424714
// Cuda compilation tools, release 13.0, V13.0.88
// Based on NVVM 20.0.0
//

.version 9.0
.target sm_100
.address_size 64

	// .globl	_Z3addlPfS_

.visible .entry _Z3addlPfS_(
	.param .u64 _Z3addlPfS__param_0,
	.param .u64 .ptr .align 1 _Z3addlPfS__param_1,
	.param .u64 .ptr .align 1 _Z3addlPfS__param_2
)
{
	.reg .b32 	%r<5>;
	.reg .b32 	%f<4>;
	.reg .b64 	%rd<8>;

	ld.param.u64 	%rd1, [_Z3addlPfS__param_1];
	ld.param.u64 	%rd2, [_Z3addlPfS__param_2];
	cvta.to.global.u64 	%rd3, %rd2;
	cvta.to.global.u64 	%rd4, %rd1;
	mov.u32 	%r1, %ctaid.x;
	mov.u32 	%r2, %ntid.x;
	mov.u32 	%r3, %tid.x;
	mad.lo.s32 	%r4, %r1, %r2, %r3;
	mul.wide.u32 	%rd5, %r4, 4;
	add.s64 	%rd6, %rd4, %rd5;
	ld.global.f32 	%f1, [%rd6];
	add.s64 	%rd7, %rd3, %rd5;
	ld.global.f32 	%f2, [%rd7];
	add.f32 	%f3, %f1, %f2;
	st.global.f32 	[%rd7], %f3;
	ret;

}


// ===== COMPILED SASS (sm_100) =====

	.target	sm_100

	.elftype	@"ET_EXEC"


//--------------------- .note.nv.tkinfo           --------------------------
	.section	.note.nv.tkinfo,"",@"SHT_NOTE"
	.sectionflags	@"SHF_NOTE_NV_TKINFO"
	.tkinfo
        /*0018*/ 	.word	0x00000002
        /*0030*/ 	.string	""
        /*0030*/ 	.string	"ptxas"
        /*0030*/ 	.string	"Cuda compilation tools, release 13.0, V13.0.88"
        /*0030*/ 	.string	"Build cuda_13.0.r13.0/compiler.36424714_0"
        /*0030*/ 	.string	"-arch sm_100 -m 64 "



//--------------------- .note.nv.cuinfo           --------------------------
	.section	.note.nv.cuinfo,"",@"SHT_NOTE"
	.sectionflags	@"SHF_NOTE_NV_CUINFO"
        /*0018*/ 	.short	0x0002
        /*001a*/ 	.short	0x0064
        /*001c*/ 	.short	0x0082
	.zero		2


//--------------------- .nv.info                  --------------------------
	.section	.nv.info,"",@"SHT_CUDA_INFO"
	.align	4


	//----- nvinfo : EIATTR_REGCOUNT
	.align		4
        /*0000*/ 	.byte	0x04, 0x2f
        /*0002*/ 	.short	(.L_1 - .L_0)
	.align		4
.L_0:
        /*0004*/ 	.word	index@(_Z3addlPfS_)
        /*0008*/ 	.word	0x0000000a


	//----- nvinfo : EIATTR_FRAME_SIZE
	.align		4
.L_1:
        /*000c*/ 	.byte	0x04, 0x11
        /*000e*/ 	.short	(.L_3 - .L_2)
	.align		4
.L_2:
        /*0010*/ 	.word	index@(_Z3addlPfS_)
        /*0014*/ 	.word	0x00000000


	//----- nvinfo : EIATTR_MIN_STACK_SIZE
	.align		4
.L_3:
        /*0018*/ 	.byte	0x04, 0x12
        /*001a*/ 	.short	(.L_5 - .L_4)
	.align		4
.L_4:
        /*001c*/ 	.word	index@(_Z3addlPfS_)
        /*0020*/ 	.word	0x00000000
.L_5:


//--------------------- .nv.compat                --------------------------
	.section	.nv.compat,"",@"SHT_CUDA_COMPAT_INFO"
	.align	4
        /*0000*/ 	.byte	0x02, 0x09, 0x00, 0x00, 0x02, 0x02, 0x01, 0x00, 0x02, 0x05, 0x05, 0x00, 0x03, 0x07, 0x01, 0x01
        /*0010*/ 	.byte	0x02, 0x03, 0x00, 0x00, 0x02, 0x06, 0x01, 0x00, 0x04, 0x0b, 0x08, 0x00, 0x09, 0x00, 0x00, 0x00
        /*0020*/ 	.byte	0x00, 0x00, 0x00, 0x00


//--------------------- .nv.info._Z3addlPfS_      --------------------------
	.section	.nv.info._Z3addlPfS_,"",@"SHT_CUDA_INFO"
	.sectionflags	@""
	.align	4


	//----- nvinfo : EIATTR_CUDA_API_VERSION
	.align		4
        /*0000*/ 	.byte	0x04, 0x37
        /*0002*/ 	.short	(.L_7 - .L_6)
.L_6:
        /*0004*/ 	.word	0x00000082


	//----- nvinfo : EIATTR_KPARAM_INFO
	.align		4
.L_7:
        /*0008*/ 	.byte	0x04, 0x17
        /*000a*/ 	.short	(.L_9 - .L_8)
.L_8:
        /*000c*/ 	.word	0x00000000
        /*0010*/ 	.short	0x0002
        /*0012*/ 	.short	0x0010
        /*0014*/ 	.byte	0x00, 0xf5, 0x21, 0x00


	//----- nvinfo : EIATTR_KPARAM_INFO
	.align		4
.L_9:
        /*0018*/ 	.byte	0x04, 0x17
        /*001a*/ 	.short	(.L_11 - .L_10)
.L_10:
        /*001c*/ 	.word	0x00000000
        /*0020*/ 	.short	0x0001
        /*0022*/ 	.short	0x0008
        /*0024*/ 	.byte	0x00, 0xf5, 0x21, 0x00


	//----- nvinfo : EIATTR_KPARAM_INFO
	.align		4
.L_11:
        /*0028*/ 	.byte	0x04, 0x17
        /*002a*/ 	.short	(.L_13 - .L_12)
.L_12:
        /*002c*/ 	.word	0x00000000
        /*0030*/ 	.short	0x0000
        /*0032*/ 	.short	0x0000
        /*0034*/ 	.byte	0x00, 0xf0, 0x21, 0x00


	//----- nvinfo : EIATTR_SPARSE_MMA_MASK
	.align		4
.L_13:
        /*0038*/ 	.byte	0x03, 0x50
        /*003a*/ 	.short	0x0000


	//----- nvinfo : EIATTR_MAXREG_COUNT
	.align		4
        /*003c*/ 	.byte	0x03, 0x1b
        /*003e*/ 	.short	0x00ff


	//----- nvinfo : EIATTR_MERCURY_ISA_VERSION
	.align		4
        /*0040*/ 	.byte	0x03, 0x5f
        /*0042*/ 	.short	0x0101


	//----- nvinfo : EIATTR_VRC_CTA_INIT_COUNT
	.align		4
        /*0044*/ 	.byte	0x02, 0x4a
	.zero		1
	.zero		1


	//----- nvinfo : EIATTR_EXIT_INSTR_OFFSETS
	.align		4
        /*0048*/ 	.byte	0x04, 0x1c
        /*004a*/ 	.short	(.L_15 - .L_14)


	//   ....[0]....
.L_14:
        /*004c*/ 	.word	0x000000e0


	//----- nvinfo : EIATTR_CBANK_PARAM_SIZE
	.align		4
.L_15:
        /*0050*/ 	.byte	0x03, 0x19
        /*0052*/ 	.short	0x0018


	//----- nvinfo : EIATTR_PARAM_CBANK
	.align		4
        /*0054*/ 	.byte	0x04, 0x0a
        /*0056*/ 	.short	(.L_17 - .L_16)
	.align		4
.L_16:
        /*0058*/ 	.word	index@(.nv.constant0._Z3addlPfS_)
        /*005c*/ 	.short	0x0380
        /*005e*/ 	.short	0x0018


	//----- nvinfo : EIATTR_SW_WAR
	.align		4
.L_17:
        /*0060*/ 	.byte	0x04, 0x36
        /*0062*/ 	.short	(.L_19 - .L_18)
.L_18:
        /*0064*/ 	.word	0x00000008
.L_19:


//--------------------- .nv.callgraph             --------------------------
	.section	.nv.callgraph,"",@"SHT_CUDA_CALLGRAPH"
	.align	4
	.sectionentsize	8
	.align		4
        /*0000*/ 	.word	0x00000000
	.align		4
        /*0004*/ 	.word	0xffffffff
	.align		4
        /*0008*/ 	.word	0x00000000
	.align		4
        /*000c*/ 	.word	0xfffffffe
	.align		4
        /*0010*/ 	.word	0x00000000
	.align		4
        /*0014*/ 	.word	0xfffffffd
	.align		4
        /*0018*/ 	.word	0x00000000
	.align		4
        /*001c*/ 	.word	0xfffffffc


//--------------------- .text._Z3addlPfS_         --------------------------
	.section	.text._Z3addlPfS_,"ax",@progbits
	.align	128
        .global         _Z3addlPfS_
        .type           _Z3addlPfS_,@function
        .size           _Z3addlPfS_,(.L_x_1 - _Z3addlPfS_)
        .other          _Z3addlPfS_,@"STO_CUDA_ENTRY STV_DEFAULT"
_Z3addlPfS_:
.text._Z3addlPfS_:
[----:B------:R-:W-:Y:S01]  /*0000*/  LDC R1, c[0x0][0x37c] ;  /* 0x0000df00ff017b82 */ /* 0x000fe20000000800 */
[----:B------:R-:W0:Y:S07]  /*0010*/  S2R R0, SR_TID.X ;  /* 0x0000000000007919 */ /* 0x000e2e0000002100 */
[----:B------:R-:W0:Y:S01]  /*0020*/  S2UR UR6, SR_CTAID.X ;  /* 0x00000000000679c3 */ /* 0x000e220000002500 */
[----:B------:R-:W1:Y:S07]  /*0030*/  LDCU.64 UR4, c[0x0][0x358] ;  /* 0x00006b00ff0477ac */ /* 0x000e6e0008000a00 */
[----:B------:R-:W0:Y:S08]  /*0040*/  LDC R7, c[0x0][0x360] ;  /* 0x0000d800ff077b82 */ /* 0x000e300000000800 */
[----:B------:R-:W2:Y:S08]  /*0050*/  LDC.64 R2, c[0x0][0x388] ;  /* 0x0000e200ff027b82 */ /* 0x000eb00000000a00 */
[----:B------:R-:W3:Y:S01]  /*0060*/  LDC.64 R4, c[0x0][0x390] ;  /* 0x0000e400ff047b82 */ /* 0x000ee20000000a00 */
[----:B0-----:R-:W-:-:S04]  /*0070*/  IMAD R7, R7, UR6, R0 ;  /* 0x0000000607077c24 */ /* 0x001fc8000f8e0200 */
[----:B--2---:R-:W-:-:S06]  /*0080*/  IMAD.WIDE.U32 R2, R7, 0x4, R2 ;  /* 0x0000000407027825 */ /* 0x004fcc00078e0002 */
[----:B-1----:R-:W2:Y:S01]  /*0090*/  LDG.E R2, desc[UR4][R2.64] ;  /* 0x0000000402027981 */ /* 0x002ea2000c1e1900 */
[----:B---3--:R-:W-:-:S05]  /*00a0*/  IMAD.WIDE.U32 R4, R7, 0x4, R4 ;  /* 0x0000000407047825 */ /* 0x008fca00078e0004 */
[----:B------:R-:W2:Y:S02]  /*00b0*/  LDG.E R7, desc[UR4][R4.64] ;  /* 0x0000000404077981 */ /* 0x000ea4000c1e1900 */
[----:B--2---:R-:W-:-:S05]  /*00c0*/  FADD R7, R2, R7 ;  /* 0x0000000702077221 */ /* 0x004fca0000000000 */
[----:B------:R-:W-:Y:S01]  /*00d0*/  STG.E desc[UR4][R4.64], R7 ;  /* 0x0000000704007986 */ /* 0x000fe2000c101904 */
[----:B------:R-:W-:Y:S05]  /*00e0*/  EXIT ;  /* 0x000000000000794d */ /* 0x000fea0003800000 */
.L_x_0:
[----:B------:R-:W-:-:S00]  /*00f0*/  BRA `(.L_x_0) ;  /* 0xfffffffc00fc7947 */ /* 0x000fc0000383ffff */
[----:B------:R-:W-:-:S00]  /*0100*/  NOP ;  /* 0x0000000000007918 */ /* 0x000fc00000000000 */
[----:B------:R-:W-:-:S00]  /*0110*/  NOP ;  /* 0x0000000000007918 */ /* 0x000fc00000000000 */
[----:B------:R-:W-:-:S00]  /*0120*/  NOP ;  /* 0x0000000000007918 */ /* 0x000fc00000000000 */
[----:B------:R-:W-:-:S00]  /*0130*/  NOP ;  /* 0x0000000000007918 */ /* 0x000fc00000000000 */
[----:B------:R-:W-:-:S00]  /*0140*/  NOP ;  /* 0x0000000000007918 */ /* 0x000fc00000000000 */
[----:B------:R-:W-:-:S00]  /*0150*/  NOP ;  /* 0x0000000000007918 */ /* 0x000fc00000000000 */
[----:B------:R-:W-:-:S00]  /*0160*/  NOP ;  /* 0x0000000000007918 */ /* 0x000fc00000000000 */
[----:B------:R-:W-:-:S00]  /*0170*/  NOP ;  /* 0x0000000000007918 */ /* 0x000fc00000000000 */
.L_x_1:


//--------------------- .nv.shared.reserved.0     --------------------------
	.section	.nv.shared.reserved.0,"aw",@nobits
	.weak		__nv_reservedSMEM_offset_0_alias
	.size		__nv_reservedSMEM_offset_0_alias, 0, 64
	.other		__nv_reservedSMEM_offset_0_alias,@"STO_CUDA_RESERVED_SHARED STV_DEFAULT"
__nv_reservedSMEM_offset_0_alias:
	.zero		0
	.zero		64


//--------------------- .nv.constant0._Z3addlPfS_ --------------------------
	.section	.nv.constant0._Z3addlPfS_,"a",@progbits
	.sectionflags	@""
	.align	4
.nv.constant0._Z3addlPfS_:
	.zero		920


//--------------------- SYMBOLS --------------------------

	.type		.nv.reservedSmem.offset0,@object
	.size		.nv.reservedSmem.offset0,0x4
